	.headerflags	@"EF_CUDA_TEXMODE_UNIFIED EF_CUDA_64BIT_ADDRESS EF_CUDA_ACCELERATORS EF_CUDA_SM90 EF_CUDA_VIRTUAL_SM(EF_CUDA_SM90)"
	.elftype	@"ET_EXEC"


//--------------------- .nv.info                  --------------------------
	.section	.nv.info,"",@"SHT_CUDA_INFO"
	.align	4


	//----- nvinfo : EIATTR_REGCOUNT
	.align		4
        /*0000*/ 	.byte	0x04, 0x2f
        /*0002*/ 	.short	(.L_3 - .L_2)
	.align		4
.L_2:
        /*0004*/ 	.word	index@(triton_poi_fused__native_batch_norm_legit_no_training_leaky_relu_12)
        /*0008*/ 	.word	0x00000010


	//----- nvinfo : EIATTR_MIN_STACK_SIZE
	.align		4
.L_3:
        /*000c*/ 	.byte	0x04, 0x12
        /*000e*/ 	.short	(.L_5 - .L_4)
	.align		4
.L_4:
        /*0010*/ 	.word	index@(triton_poi_fused__native_batch_norm_legit_no_training_leaky_relu_12)
        /*0014*/ 	.word	0x00000000


	//----- nvinfo : EIATTR_FRAME_SIZE
	.align		4
.L_5:
        /*0018*/ 	.byte	0x04, 0x11
        /*001a*/ 	.short	(.L_7 - .L_6)
	.align		4
.L_6:
        /*001c*/ 	.word	index@(triton_poi_fused__native_batch_norm_legit_no_training_leaky_relu_12)
        /*0020*/ 	.word	0x00000000


	//----- nvinfo : EIATTR_MIN_STACK_SIZE
	.align		4
.L_7:
        /*0024*/ 	.byte	0x04, 0x12
        /*0026*/ 	.short	(.L_9 - .L_8)
	.align		4
.L_8:
        /*0028*/ 	.word	index@(triton_poi_fused__native_batch_norm_legit_no_training_leaky_relu_12)
        /*002c*/ 	.word	0x00000000
.L_9:


//--------------------- .nv.info.triton_poi_fused__native_batch_norm_legit_no_training_leaky_relu_12 --------------------------
	.section	.nv.info.triton_poi_fused__native_batch_norm_legit_no_training_leaky_relu_12,"",@"SHT_CUDA_INFO"
	.sectionflags	@""
	.align	4


	//----- nvinfo : EIATTR_CUDA_API_VERSION
	.align		4
        /*0000*/ 	.byte	0x04, 0x37
        /*0002*/ 	.short	(.L_11 - .L_10)
.L_10:
        /*0004*/ 	.word	0x0000007c


	//----- nvinfo : EIATTR_KPARAM_INFO
	.align		4
.L_11:
        /*0008*/ 	.byte	0x04, 0x17
        /*000a*/ 	.short	(.L_13 - .L_12)
.L_12:
        /*000c*/ 	.word	0x00000000
        /*0010*/ 	.short	0x0006
        /*0012*/ 	.short	0x0030
        /*0014*/ 	.byte	0x00, 0xf0, 0x11, 0x00


	//----- nvinfo : EIATTR_KPARAM_INFO
	.align		4
.L_13:
        /*0018*/ 	.byte	0x04, 0x17
        /*001a*/ 	.short	(.L_15 - .L_14)
.L_14:
        /*001c*/ 	.word	0x00000000
        /*0020*/ 	.short	0x0005
        /*0022*/ 	.short	0x0028
        /*0024*/ 	.byte	0x00, 0xf4, 0x21, 0x00


	//----- nvinfo : EIATTR_KPARAM_INFO
	.align		4
.L_15:
        /*0028*/ 	.byte	0x04, 0x17
        /*002a*/ 	.short	(.L_17 - .L_16)
.L_16:
        /*002c*/ 	.word	0x00000000
        /*0030*/ 	.short	0x0004
        /*0032*/ 	.short	0x0020
        /*0034*/ 	.byte	0x00, 0xf4, 0x21, 0x00


	//----- nvinfo : EIATTR_KPARAM_INFO
	.align		4
.L_17:
        /*0038*/ 	.byte	0x04, 0x17
        /*003a*/ 	.short	(.L_19 - .L_18)
.L_18:
        /*003c*/ 	.word	0x00000000
        /*0040*/ 	.short	0x0003
        /*0042*/ 	.short	0x0018
        /*0044*/ 	.byte	0x00, 0xf4, 0x21, 0x00


	//----- nvinfo : EIATTR_KPARAM_INFO
	.align		4
.L_19:
        /*0048*/ 	.byte	0x04, 0x17
        /*004a*/ 	.short	(.L_21 - .L_20)
.L_20:
        /*004c*/ 	.word	0x00000000
        /*0050*/ 	.short	0x0002
        /*0052*/ 	.short	0x0010
        /*0054*/ 	.byte	0x00, 0xf4, 0x21, 0x00


	//----- nvinfo : EIATTR_KPARAM_INFO
	.align		4
.L_21:
        /*0058*/ 	.byte	0x04, 0x17
        /*005a*/ 	.short	(.L_23 - .L_22)
.L_22:
        /*005c*/ 	.word	0x00000000
        /*0060*/ 	.short	0x0001
        /*0062*/ 	.short	0x0008
        /*0064*/ 	.byte	0x00, 0xf4, 0x21, 0x00


	//----- nvinfo : EIATTR_KPARAM_INFO
	.align		4
.L_23:
        /*0068*/ 	.byte	0x04, 0x17
        /*006a*/ 	.short	(.L_25 - .L_24)
.L_24:
        /*006c*/ 	.word	0x00000000
        /*0070*/ 	.short	0x0000
        /*0072*/ 	.short	0x0000
        /*0074*/ 	.byte	0x00, 0xf4, 0x21, 0x00


	//----- nvinfo : EIATTR_SPARSE_MMA_MASK
	.align		4
.L_25:
        /*0078*/ 	.byte	0x03, 0x50
        /*007a*/ 	.short	0x0000


	//----- nvinfo : EIATTR_MAXREG_COUNT
	.align		4
        /*007c*/ 	.byte	0x03, 0x1b
        /*007e*/ 	.short	0x00ff


	//----- nvinfo : EIATTR_EXIT_INSTR_OFFSETS
	.align		4
        /*0080*/ 	.byte	0x04, 0x1c
        /*0082*/ 	.short	(.L_27 - .L_26)


	//   ....[0]....
.L_26:
        /*0084*/ 	.word	0x000003d0


	//----- nvinfo : EIATTR_REQNTID
	.align		4
.L_27:
        /*0088*/ 	.byte	0x04, 0x10
        /*008a*/ 	.short	(.L_29 - .L_28)
.L_28:
        /*008c*/ 	.word	0x00000080
        /*0090*/ 	.word	0x00000001
        /*0094*/ 	.word	0x00000001


	//----- nvinfo : EIATTR_CBANK_PARAM_SIZE
	.align		4
.L_29:
        /*0098*/ 	.byte	0x03, 0x19
        /*009a*/ 	.short	0x0034


	//----- nvinfo : EIATTR_PARAM_CBANK
	.align		4
        /*009c*/ 	.byte	0x04, 0x0a
        /*009e*/ 	.short	(.L_31 - .L_30)
	.align		4
.L_30:
        /*00a0*/ 	.word	index@(.nv.constant0.triton_poi_fused__native_batch_norm_legit_no_training_leaky_relu_12)
        /*00a4*/ 	.short	0x0210
        /*00a6*/ 	.short	0x0034


	//----- nvinfo : EIATTR_SW_WAR
	.align		4
.L_31:
        /*00a8*/ 	.byte	0x04, 0x36
        /*00aa*/ 	.short	(.L_33 - .L_32)
.L_32:
        /*00ac*/ 	.word	0x00000008
.L_33:


//--------------------- .nv.callgraph             --------------------------
	.section	.nv.callgraph,"",@"SHT_CUDA_CALLGRAPH"
	.align	4
	.sectionentsize	8
	.align		4
        /*0000*/ 	.word	0x00000000
	.align		4
        /*0004*/ 	.word	0xffffffff
	.align		4
        /*0008*/ 	.word	0x00000000
	.align		4
        /*000c*/ 	.word	0xfffffffe
	.align		4
        /*0010*/ 	.word	0x00000000
	.align		4
        /*0014*/ 	.word	0xfffffffd
	.align		4
        /*0018*/ 	.word	0x00000000
	.align		4
        /*001c*/ 	.word	0xfffffffc


//--------------------- .nv.constant4             --------------------------
	.section	.nv.constant4,"a",@progbits
	.align	8
	.align		8
.nv.constant4:
        /*0000*/ 	.dword	_$_str
	.align		8
        /*0008*/ 	.dword	_$_str_$_2


//--------------------- .text.triton_poi_fused__native_batch_norm_legit_no_training_leaky_relu_12 --------------------------
	.section	.text.triton_poi_fused__native_batch_norm_legit_no_training_leaky_relu_12,"ax",@progbits
	.align	128
        .global         triton_poi_fused__native_batch_norm_legit_no_training_leaky_relu_12
        .type           triton_poi_fused__native_batch_norm_legit_no_training_leaky_relu_12,@function
        .size           triton_poi_fused__native_batch_norm_legit_no_training_leaky_relu_12,(.L_x_1 - triton_poi_fused__native_batch_norm_legit_no_training_leaky_relu_12)
        .other          triton_poi_fused__native_batch_norm_legit_no_training_leaky_relu_12,@"STO_CUDA_ENTRY STV_DEFAULT"
triton_poi_fused__native_batch_norm_legit_no_training_leaky_relu_12:
.text.triton_poi_fused__native_batch_norm_legit_no_training_leaky_relu_12:
[----:B------:R-:W-:Y:S01]  /*0000*/  LDC R1, c[0x0][0x28] ;  /* 0x00000a00ff017b82 */ /* 0x000fe20000000800 */
[----:B------:R-:W1:Y:S07]  /*0010*/  S2R R0, SR_TID.X ;  /* 0x0000000000007919 */ /* 0x000e6e0000002100 */
[----:B------:R-:W2:Y:S01]  /*0020*/  LDC.64 R2, c[0x0][0x228] ;  /* 0x00008a00ff027b82 */ /* 0x000ea20000000a00 */
[----:B------:R-:W-:Y:S01]  /*0030*/  ULDC.64 UR4, c[0x0][0x208] ;  /* 0x0000820000047ab9 */ /* 0x000fe20000000a00 */
[----:B------:R-:W3:Y:S06]  /*0040*/  S2R R7, SR_CTAID.X ;  /* 0x0000000000077919 */ /* 0x000eec0000002500 */
[----:B------:R-:W4:Y:S08]  /*0050*/  LDC.64 R8, c[0x0][0x230] ;  /* 0x00008c00ff087b82 */ /* 0x000f300000000a00 */
[----:B------:R-:W5:Y:S01]  /*0060*/  LDC.64 R10, c[0x0][0x238] ;  /* 0x00008e00ff0a7b82 */ /* 0x000f620000000a00 */
[----:B-1----:R-:W-:-:S02]  /*0070*/  SHF.L.U32 R0, R0, 0x1, RZ ;  /* 0x0000000100007819 */ /* 0x002fc400000006ff */
[----:B---3--:R-:W-:Y:S02]  /*0080*/  SHF.R.S32.HI R5, RZ, 0x17, R7 ;  /* 0x00000017ff057819 */ /* 0x008fe40000011407 */
[----:B------:R-:W-:Y:S02]  /*0090*/  LOP3.LUT R0, R0, 0xfe, RZ, 0xc0, !PT ;  /* 0x000000fe00007812 */ /* 0x000fe400078ec0ff */
[----:B------:R-:W-:Y:S02]  /*00a0*/  SGXT R5, R5, 0x1 ;  /* 0x000000010505781a */ /* 0x000fe40000000200 */
[----:B------:R-:W-:Y:S02]  /*00b0*/  LEA R0, R7, R0, 0x8 ;  /* 0x0000000007007211 */ /* 0x000fe400078e40ff */
[----:B------:R-:W1:Y:S02]  /*00c0*/  LDC.64 R6, c[0x0][0x220] ;  /* 0x00008800ff067b82 */ /* 0x000e640000000a00 */
[----:B------:R-:W-:-:S04]  /*00d0*/  LEA.HI R5, R5, R0, RZ, 0x8 ;  /* 0x0000000005057211 */ /* 0x000fc800078f40ff */
[----:B------:R-:W-:-:S04]  /*00e0*/  LOP3.LUT R5, R5, 0xffffff00, RZ, 0xc0, !PT ;  /* 0xffffff0005057812 */ /* 0x000fc800078ec0ff */
[----:B------:R-:W-:Y:S02]  /*00f0*/  IADD3 R13, R0, -R5, RZ ;  /* 0x80000005000d7210 */ /* 0x000fe40007ffe0ff */
[----:B------:R-:W3:Y:S03]  /*0100*/  LDC.64 R4, c[0x0][0x218] ;  /* 0x00008600ff047b82 */ /* 0x000ee60000000a00 */
[----:B--2---:R-:W-:-:S06]  /*0110*/  IMAD.WIDE R2, R13, 0x4, R2 ;  /* 0x000000040d027825 */ /* 0x004fcc00078e0202 */
[----:B------:R-:W2:Y:S01]  /*0120*/  LDG.E.EL.64 R2, desc[UR4][R2.64] ;  /* 0x0000000402027981 */ /* 0x000ea2000c2e1b00 */
[----:B-1----:R-:W-:-:S06]  /*0130*/  IMAD.WIDE R6, R13, 0x4, R6 ;  /* 0x000000040d067825 */ /* 0x002fcc00078e0206 */
[----:B------:R-:W2:Y:S01]  /*0140*/  LDG.E.EL.64 R6, desc[UR4][R6.64] ;  /* 0x0000000406067981 */ /* 0x000ea2000c2e1b00 */
[----:B---3--:R-:W-:-:S06]  /*0150*/  IMAD.WIDE R4, R0, 0x4, R4 ;  /* 0x0000000400047825 */ /* 0x008fcc00078e0204 */
[----:B------:R-:W3:Y:S01]  /*0160*/  LDG.E.64 R4, desc[UR4][R4.64] ;  /* 0x0000000404047981 */ /* 0x000ee2000c1e1b00 */
[----:B----4-:R-:W-:-:S04]  /*0170*/  IMAD.WIDE R8, R13, 0x4, R8 ;  /* 0x000000040d087825 */ /* 0x010fc800078e0208 */
[----:B-----5:R-:W-:Y:S02]  /*0180*/  IMAD.WIDE R10, R13, 0x4, R10 ;  /* 0x000000040d0a7825 */ /* 0x020fe400078e020a */
[----:B------:R-:W4:Y:S04]  /*0190*/  LDG.E.EL.64 R8, desc[UR4][R8.64] ;  /* 0x0000000408087981 */ /* 0x000f28000c2e1b00 */
[----:B------:R-:W4:Y:S01]  /*01a0*/  LDG.E.EL.64 R10, desc[UR4][R10.64] ;  /* 0x000000040a0a7981 */ /* 0x000f22000c2e1b00 */
[----:B--2---:R-:W-:Y:S01]  /*01b0*/  FADD R2, R2, 9.9999997473787516356e-06 ;  /* 0x3727c5ac02027421 */ /* 0x004fe20000000000 */
[----:B------:R-:W-:-:S03]  /*01c0*/  FADD R3, R3, 9.9999997473787516356e-06 ;  /* 0x3727c5ac03037421 */ /* 0x000fc60000000000 */
[----:B------:R-:W1:Y:S08]  /*01d0*/  MUFU.SQRT R12, R2 ;  /* 0x00000002000c7308 */ /* 0x000e700000002000 */
[----:B------:R-:W2:Y:S01]  /*01e0*/  MUFU.SQRT R13, R3 ;  /* 0x00000003000d7308 */ /* 0x000ea20000002000 */
[C---:B-1----:R-:W-:Y:S02]  /*01f0*/  FSETP.GT.AND P0, PT, R12.reuse, 8.50705917302346158658e+37, PT ;  /* 0x7e8000000c00780b */ /* 0x042fe40003f04000 */
[----:B------:R-:W-:-:S02]  /*0200*/  FSETP.GEU.AND P2, PT, R12, 1.175494350822287508e-38, PT ;  /* 0x008000000c00780b */ /* 0x000fc40003f4e000 */
[C---:B--2---:R-:W-:Y:S02]  /*0210*/  FSETP.GT.AND P1, PT, R13.reuse, 8.50705917302346158658e+37, PT ;  /* 0x7e8000000d00780b */ /* 0x044fe40003f24000 */
[----:B------:R-:W-:-:S07]  /*0220*/  FSETP.GEU.AND P3, PT, R13, 1.175494350822287508e-38, PT ;  /* 0x008000000d00780b */ /* 0x000fce0003f6e000 */
[----:B------:R-:W-:Y:S01]  /*0230*/  @P0 FMUL R12, R12, 0.25 ;  /* 0x3e8000000c0c0820 */ /* 0x000fe20000400000 */
[----:B------:R-:W-:-:S03]  /*0240*/  HFMA2.MMA R2, -RZ, RZ, 1.625, 0 ;  /* 0x3e800000ff027435 */ /* 0x000fc600000001ff */
[----:B------:R-:W-:Y:S01]  /*0250*/  @!P2 FMUL R12, R12, 16777216 ;  /* 0x4b8000000c0ca820 */ /* 0x000fe20000400000 */
[----:B------:R-:W-:-:S04]  /*0260*/  @P1 FMUL R13, R13, 0.25 ;  /* 0x3e8000000d0d1820 */ /* 0x000fc80000400000 */
[----:B------:R-:W-:Y:S01]  /*0270*/  @!P3 FMUL R13, R13, 16777216 ;  /* 0x4b8000000d0db820 */ /* 0x000fe20000400000 */
[----:B------:R-:W1:Y:S01]  /*0280*/  MUFU.RCP R12, R12 ;  /* 0x0000000c000c7308 */ /* 0x000e620000001000 */
[----:B------:R-:W-:-:S07]  /*0290*/  FSEL R3, R2, 1, P0 ;  /* 0x3f80000002037808 */ /* 0x000fce0000000000 */
[----:B------:R-:W2:Y:S01]  /*02a0*/  MUFU.RCP R13, R13 ;  /* 0x0000000d000d7308 */ /* 0x000ea20000001000 */
[----:B------:R-:W-:Y:S01]  /*02b0*/  FSEL R2, R2, 1, P1 ;  /* 0x3f80000002027808 */ /* 0x000fe20000800000 */
[----:B------:R-:W-:Y:S01]  /*02c0*/  @!P2 FMUL R3, R3, 16777216 ;  /* 0x4b8000000303a820 */ /* 0x000fe20000400000 */
[----:B---3--:R-:W-:-:S03]  /*02d0*/  FADD R5, R5, -R7 ;  /* 0x8000000705057221 */ /* 0x008fc60000000000 */
[----:B------:R-:W-:Y:S01]  /*02e0*/  @!P3 FMUL R2, R2, 16777216 ;  /* 0x4b8000000202b820 */ /* 0x000fe20000400000 */
[----:B------:R-:W-:Y:S01]  /*02f0*/  FADD R4, R4, -R6 ;  /* 0x8000000604047221 */ /* 0x000fe20000000000 */
[----:B-1----:R-:W-:Y:S02]  /*0300*/  FMUL R7, R12, R3 ;  /* 0x000000030c077220 */ /* 0x002fe40000400000 */
[----:B--2---:R-:W-:Y:S02]  /*0310*/  FMUL R6, R13, R2 ;  /* 0x000000020d067220 */ /* 0x004fe40000400000 */
[----:B------:R-:W1:Y:S01]  /*0320*/  LDC.64 R2, c[0x0][0x210] ;  /* 0x00008400ff027b82 */ /* 0x000e620000000a00 */
[----:B------:R-:W-:Y:S01]  /*0330*/  FMUL R7, R4, R7 ;  /* 0x0000000704077220 */ /* 0x000fe20000400000 */
[----:B------:R-:W-:-:S03]  /*0340*/  FMUL R6, R5, R6 ;  /* 0x0000000605067220 */ /* 0x000fc60000400000 */
[----:B----4-:R-:W-:Y:S01]  /*0350*/  FFMA R8, R8, R7, R10 ;  /* 0x0000000708087223 */ /* 0x010fe2000000000a */
[----:B------:R-:W-:-:S04]  /*0360*/  FFMA R9, R9, R6, R11 ;  /* 0x0000000609097223 */ /* 0x000fc8000000000b */
[----:B------:R-:W-:Y:S02]  /*0370*/  FSETP.GT.AND P0, PT, R8, RZ, PT ;  /* 0x000000ff0800720b */ /* 0x000fe40003f04000 */
[----:B------:R-:W-:-:S11]  /*0380*/  FSETP.GT.AND P1, PT, R9, RZ, PT ;  /* 0x000000ff0900720b */ /* 0x000fd60003f24000 */
[----:B------:R-:W-:Y:S01]  /*0390*/  @!P0 FMUL R8, R8, 0.20000000298023223877 ;  /* 0x3e4ccccd08088820 */ /* 0x000fe20000400000 */
[----:B-1----:R-:W-:-:S04]  /*03a0*/  IMAD.WIDE R2, R0, 0x4, R2 ;  /* 0x0000000400027825 */ /* 0x002fc800078e0202 */
[----:B------:R-:W-:-:S05]  /*03b0*/  @!P1 FMUL R9, R9, 0.20000000298023223877 ;  /* 0x3e4ccccd09099820 */ /* 0x000fca0000400000 */
[----:B------:R-:W-:Y:S01]  /*03c0*/  STG.E.64 desc[UR4][R2.64], R8 ;  /* 0x0000000802007986 */ /* 0x000fe2000c101b04 */
[----:B------:R-:W-:Y:S05]  /*03d0*/  EXIT ;  /* 0x000000000000794d */ /* 0x000fea0003800000 */
.L_x_0:
[----:B------:R-:W-:-:S00]  /*03e0*/  BRA `(.L_x_0) ;  /* 0xfffffffc00fc7947 */ /* 0x000fc0000383ffff */
[----:B------:R-:W-:-:S00]  /*03f0*/  NOP ;  /* 0x0000000000007918 */ /* 0x000fc00000000000 */
        /* <DEDUP_REMOVED lines=8> */
.L_x_1:


//--------------------- .nv.global.init           --------------------------
	.section	.nv.global.init,"aw",@progbits
.nv.global.init:
	.type		_$_str,@object
	.size		_$_str,(_$_str_$_2 - _$_str)
_$_str:
        /*0000*/ 	.byte	0x5f, 0x5f, 0x43, 0x55, 0x44, 0x41, 0x5f, 0x46, 0x54, 0x5a, 0x00
	.type		_$_str_$_2,@object
	.size		_$_str_$_2,(.L_1 - _$_str_$_2)
_$_str_$_2:
        /*000b*/ 	.byte	0x5f, 0x5f, 0x43, 0x55, 0x44, 0x41, 0x5f, 0x50, 0x52, 0x45, 0x43, 0x5f, 0x53, 0x51, 0x52, 0x54
        /*001b*/ 	.byte	0x00
.L_1:


//--------------------- .nv.constant0.triton_poi_fused__native_batch_norm_legit_no_training_leaky_relu_12 --------------------------
	.section	.nv.constant0.triton_poi_fused__native_batch_norm_legit_no_training_leaky_relu_12,"a",@progbits
	.sectionflags	@""
	.align	4
.nv.constant0.triton_poi_fused__native_batch_norm_legit_no_training_leaky_relu_12:
	.zero		580
